//
// Generated by NVIDIA NVVM Compiler
//
// Compiler Build ID: CL-36424714
// Cuda compilation tools, release 13.0, V13.0.88
// Based on NVVM 20.0.0
//

.version 9.0
.target sm_100
.address_size 64

	// .globl	_Z8rgb_blurPhS_jjj

.visible .entry _Z8rgb_blurPhS_jjj(
	.param .u64 .ptr .align 1 _Z8rgb_blurPhS_jjj_param_0,
	.param .u64 .ptr .align 1 _Z8rgb_blurPhS_jjj_param_1,
	.param .u32 _Z8rgb_blurPhS_jjj_param_2,
	.param .u32 _Z8rgb_blurPhS_jjj_param_3,
	.param .u32 _Z8rgb_blurPhS_jjj_param_4
)
{
	.reg .pred 	%p<92>;
	.reg .b16 	%rs<2>;
	.reg .b32 	%r<167>;
	.reg .b64 	%rd<39>;

	ld.param.u64 	%rd3, [_Z8rgb_blurPhS_jjj_param_0];
	ld.param.u64 	%rd4, [_Z8rgb_blurPhS_jjj_param_1];
	ld.param.u32 	%r74, [_Z8rgb_blurPhS_jjj_param_2];
	ld.param.u32 	%r77, [_Z8rgb_blurPhS_jjj_param_3];
	ld.param.u32 	%r76, [_Z8rgb_blurPhS_jjj_param_4];
	cvta.to.global.u64 	%rd1, %rd4;
	cvta.to.global.u64 	%rd2, %rd3;
	mov.u32 	%r78, %ctaid.x;
	mov.u32 	%r79, %ntid.x;
	mov.u32 	%r80, %tid.x;
	mad.lo.s32 	%r1, %r78, %r79, %r80;
	mov.u32 	%r81, %ctaid.y;
	mov.u32 	%r82, %ntid.y;
	mov.u32 	%r83, %tid.y;
	mad.lo.s32 	%r84, %r81, %r82, %r83;
	setp.ge.u32 	%p2, %r1, %r74;
	setp.ge.u32 	%p3, %r84, %r77;
	or.pred  	%p4, %p2, %p3;
	@%p4 bra 	$L__BB0_45;
	mad.lo.s32 	%r85, %r74, %r84, %r1;
	neg.s32 	%r3, %r76;
	setp.ge.s32 	%p5, %r76, %r3;
	shl.b32 	%r4, %r76, 1;
	mul.lo.s32 	%r5, %r85, 3;
	@%p5 bra 	$L__BB0_3;
	cvt.s64.s32 	%rd37, %r5;
	add.s64 	%rd38, %rd1, %rd37;
	mov.b16 	%rs1, 0;
	st.global.u8 	[%rd38], %rs1;
	st.global.u8 	[%rd38+1], %rs1;
	st.global.u8 	[%rd38+2], %rs1;
	bra.uni 	$L__BB0_45;
$L__BB0_3:
	add.s32 	%r87, %r4, 1;
	and.b32  	%r6, %r4, 6;
	and.b32  	%r7, %r76, 1;
	sub.s32 	%r8, 3, %r76;
	and.b32  	%r88, %r87, -8;
	neg.s32 	%r9, %r88;
	sub.s32 	%r10, %r1, %r76;
	mad.lo.s32 	%r89, %r4, %r4, %r4;
	add.s32 	%r11, %r89, %r87;
	mov.b32 	%r138, 0;
$L__BB0_4:
	mov.b32 	%r155, 0;
	mov.u32 	%r139, %r3;
$L__BB0_5:
	setp.lt.u32 	%p6, %r4, 7;
	add.s32 	%r91, %r139, %r84;
	setp.gt.s32 	%p7, %r91, -1;
	setp.lt.u32 	%p8, %r91, %r77;
	and.pred  	%p1, %p7, %p8;
	mul.lo.s32 	%r15, %r91, %r74;
	mov.u32 	%r160, %r3;
	@%p6 bra 	$L__BB0_25;
	add.s32 	%r92, %r10, %r15;
	mad.lo.s32 	%r142, %r92, 3, %r138;
	mov.u32 	%r141, %r10;
	mov.u32 	%r143, %r9;
	mov.u32 	%r144, %r8;
$L__BB0_7:
	.pragma "nounroll";
	setp.gt.s32 	%p9, %r141, -1;
	setp.lt.u32 	%p10, %r141, %r74;
	and.pred  	%p11, %p9, %p10;
	and.pred  	%p12, %p1, %p11;
	not.pred 	%p13, %p12;
	@%p13 bra 	$L__BB0_9;
	cvt.u64.u32 	%rd5, %r142;
	add.s64 	%rd6, %rd2, %rd5;
	ld.global.u8 	%r93, [%rd6];
	add.s32 	%r155, %r155, %r93;
$L__BB0_9:
	add.s32 	%r94, %r141, 1;
	setp.gt.s32 	%p14, %r94, -1;
	setp.lt.u32 	%p15, %r94, %r74;
	and.pred  	%p16, %p14, %p15;
	and.pred  	%p17, %p1, %p16;
	not.pred 	%p18, %p17;
	@%p18 bra 	$L__BB0_11;
	add.s32 	%r95, %r142, 3;
	cvt.u64.u32 	%rd7, %r95;
	add.s64 	%rd8, %rd2, %rd7;
	ld.global.u8 	%r96, [%rd8];
	add.s32 	%r155, %r155, %r96;
$L__BB0_11:
	add.s32 	%r97, %r141, 2;
	setp.gt.s32 	%p19, %r97, -1;
	setp.lt.u32 	%p20, %r97, %r74;
	and.pred  	%p21, %p19, %p20;
	and.pred  	%p22, %p1, %p21;
	not.pred 	%p23, %p22;
	@%p23 bra 	$L__BB0_13;
	add.s32 	%r98, %r142, 6;
	cvt.u64.u32 	%rd9, %r98;
	add.s64 	%rd10, %rd2, %rd9;
	ld.global.u8 	%r99, [%rd10];
	add.s32 	%r155, %r155, %r99;
$L__BB0_13:
	add.s32 	%r100, %r141, 3;
	setp.gt.s32 	%p24, %r100, -1;
	setp.lt.u32 	%p25, %r100, %r74;
	and.pred  	%p26, %p24, %p25;
	and.pred  	%p27, %p1, %p26;
	not.pred 	%p28, %p27;
	@%p28 bra 	$L__BB0_15;
	add.s32 	%r101, %r142, 9;
	cvt.u64.u32 	%rd11, %r101;
	add.s64 	%rd12, %rd2, %rd11;
	ld.global.u8 	%r102, [%rd12];
	add.s32 	%r155, %r155, %r102;
$L__BB0_15:
	add.s32 	%r103, %r141, 4;
	setp.gt.s32 	%p29, %r103, -1;
	setp.lt.u32 	%p30, %r103, %r74;
	and.pred  	%p31, %p29, %p30;
	and.pred  	%p32, %p1, %p31;
	not.pred 	%p33, %p32;
	@%p33 bra 	$L__BB0_17;
	add.s32 	%r104, %r142, 12;
	cvt.u64.u32 	%rd13, %r104;
	add.s64 	%rd14, %rd2, %rd13;
	ld.global.u8 	%r105, [%rd14];
	add.s32 	%r155, %r155, %r105;
$L__BB0_17:
	add.s32 	%r106, %r141, 5;
	setp.gt.s32 	%p34, %r106, -1;
	setp.lt.u32 	%p35, %r106, %r74;
	and.pred  	%p36, %p34, %p35;
	and.pred  	%p37, %p1, %p36;
	not.pred 	%p38, %p37;
	@%p38 bra 	$L__BB0_19;
	add.s32 	%r107, %r142, 15;
	cvt.u64.u32 	%rd15, %r107;
	add.s64 	%rd16, %rd2, %rd15;
	ld.global.u8 	%r108, [%rd16];
	add.s32 	%r155, %r155, %r108;
$L__BB0_19:
	add.s32 	%r109, %r141, 6;
	setp.gt.s32 	%p39, %r109, -1;
	setp.lt.u32 	%p40, %r109, %r74;
	and.pred  	%p41, %p39, %p40;
	and.pred  	%p42, %p1, %p41;
	not.pred 	%p43, %p42;
	@%p43 bra 	$L__BB0_21;
	add.s32 	%r110, %r142, 18;
	cvt.u64.u32 	%rd17, %r110;
	add.s64 	%rd18, %rd2, %rd17;
	ld.global.u8 	%r111, [%rd18];
	add.s32 	%r155, %r155, %r111;
$L__BB0_21:
	add.s32 	%r112, %r141, 7;
	setp.gt.s32 	%p44, %r112, -1;
	setp.lt.u32 	%p45, %r112, %r74;
	and.pred  	%p46, %p44, %p45;
	and.pred  	%p47, %p1, %p46;
	not.pred 	%p48, %p47;
	@%p48 bra 	$L__BB0_23;
	add.s32 	%r113, %r142, 21;
	cvt.u64.u32 	%rd19, %r113;
	add.s64 	%rd20, %rd2, %rd19;
	ld.global.u8 	%r114, [%rd20];
	add.s32 	%r155, %r155, %r114;
$L__BB0_23:
	add.s32 	%r144, %r144, 8;
	add.s32 	%r143, %r143, 8;
	add.s32 	%r142, %r142, 24;
	add.s32 	%r141, %r141, 8;
	setp.ne.s32 	%p49, %r143, 0;
	@%p49 bra 	$L__BB0_7;
	add.s32 	%r160, %r144, -3;
$L__BB0_25:
	setp.lt.u32 	%p50, %r6, 3;
	@%p50 bra 	$L__BB0_35;
	add.s32 	%r45, %r160, %r1;
	setp.gt.s32 	%p51, %r45, -1;
	setp.lt.u32 	%p52, %r45, %r74;
	and.pred  	%p53, %p51, %p52;
	and.pred  	%p55, %p1, %p53;
	not.pred 	%p56, %p55;
	@%p56 bra 	$L__BB0_28;
	add.s32 	%r115, %r45, %r15;
	mad.lo.s32 	%r116, %r115, 3, %r138;
	cvt.u64.u32 	%rd21, %r116;
	add.s64 	%rd22, %rd2, %rd21;
	ld.global.u8 	%r117, [%rd22];
	add.s32 	%r155, %r155, %r117;
$L__BB0_28:
	add.s32 	%r48, %r45, 1;
	setp.gt.s32 	%p57, %r48, -1;
	setp.lt.u32 	%p58, %r48, %r74;
	and.pred  	%p59, %p57, %p58;
	and.pred  	%p60, %p1, %p59;
	not.pred 	%p61, %p60;
	@%p61 bra 	$L__BB0_30;
	add.s32 	%r118, %r48, %r15;
	mad.lo.s32 	%r119, %r118, 3, %r138;
	cvt.u64.u32 	%rd23, %r119;
	add.s64 	%rd24, %rd2, %rd23;
	ld.global.u8 	%r120, [%rd24];
	add.s32 	%r155, %r155, %r120;
$L__BB0_30:
	add.s32 	%r51, %r45, 2;
	setp.gt.s32 	%p62, %r51, -1;
	setp.lt.u32 	%p63, %r51, %r74;
	and.pred  	%p64, %p62, %p63;
	and.pred  	%p65, %p1, %p64;
	not.pred 	%p66, %p65;
	@%p66 bra 	$L__BB0_32;
	add.s32 	%r121, %r51, %r15;
	mad.lo.s32 	%r122, %r121, 3, %r138;
	cvt.u64.u32 	%rd25, %r122;
	add.s64 	%rd26, %rd2, %rd25;
	ld.global.u8 	%r123, [%rd26];
	add.s32 	%r155, %r155, %r123;
$L__BB0_32:
	add.s32 	%r54, %r45, 3;
	setp.gt.s32 	%p67, %r54, -1;
	setp.lt.u32 	%p68, %r54, %r74;
	and.pred  	%p69, %p67, %p68;
	and.pred  	%p70, %p1, %p69;
	not.pred 	%p71, %p70;
	@%p71 bra 	$L__BB0_34;
	add.s32 	%r124, %r54, %r15;
	mad.lo.s32 	%r125, %r124, 3, %r138;
	cvt.u64.u32 	%rd27, %r125;
	add.s64 	%rd28, %rd2, %rd27;
	ld.global.u8 	%r126, [%rd28];
	add.s32 	%r155, %r155, %r126;
$L__BB0_34:
	add.s32 	%r160, %r160, 4;
$L__BB0_35:
	setp.eq.s32 	%p72, %r7, 0;
	@%p72 bra 	$L__BB0_41;
	add.s32 	%r60, %r160, %r1;
	setp.gt.s32 	%p73, %r60, -1;
	setp.lt.u32 	%p74, %r60, %r74;
	and.pred  	%p75, %p73, %p74;
	and.pred  	%p77, %p1, %p75;
	not.pred 	%p78, %p77;
	@%p78 bra 	$L__BB0_38;
	add.s32 	%r127, %r60, %r15;
	mad.lo.s32 	%r128, %r127, 3, %r138;
	cvt.u64.u32 	%rd29, %r128;
	add.s64 	%rd30, %rd2, %rd29;
	ld.global.u8 	%r129, [%rd30];
	add.s32 	%r155, %r155, %r129;
$L__BB0_38:
	add.s32 	%r63, %r60, 1;
	setp.gt.s32 	%p79, %r63, -1;
	setp.lt.u32 	%p80, %r63, %r74;
	and.pred  	%p81, %p79, %p80;
	and.pred  	%p82, %p1, %p81;
	not.pred 	%p83, %p82;
	@%p83 bra 	$L__BB0_40;
	add.s32 	%r130, %r63, %r15;
	mad.lo.s32 	%r131, %r130, 3, %r138;
	cvt.u64.u32 	%rd31, %r131;
	add.s64 	%rd32, %rd2, %rd31;
	ld.global.u8 	%r132, [%rd32];
	add.s32 	%r155, %r155, %r132;
$L__BB0_40:
	add.s32 	%r160, %r160, 2;
$L__BB0_41:
	add.s32 	%r69, %r160, %r1;
	setp.gt.s32 	%p84, %r69, -1;
	setp.lt.u32 	%p85, %r69, %r74;
	and.pred  	%p86, %p84, %p85;
	and.pred  	%p88, %p1, %p86;
	not.pred 	%p89, %p88;
	@%p89 bra 	$L__BB0_43;
	add.s32 	%r133, %r69, %r15;
	mad.lo.s32 	%r134, %r133, 3, %r138;
	cvt.u64.u32 	%rd33, %r134;
	add.s64 	%rd34, %rd2, %rd33;
	ld.global.u8 	%r135, [%rd34];
	add.s32 	%r155, %r155, %r135;
$L__BB0_43:
	add.s32 	%r72, %r139, 1;
	setp.ne.s32 	%p90, %r139, %r76;
	mov.u32 	%r139, %r72;
	@%p90 bra 	$L__BB0_5;
	div.u32 	%r136, %r155, %r11;
	add.s32 	%r137, %r138, %r5;
	cvt.s64.s32 	%rd35, %r137;
	add.s64 	%rd36, %rd1, %rd35;
	st.global.u8 	[%rd36], %r136;
	add.s32 	%r138, %r138, 1;
	setp.ne.s32 	%p91, %r138, 3;
	@%p91 bra 	$L__BB0_4;
$L__BB0_45:
	ret;

}


// ===== COMPILED SASS (sm_100) =====

	.target	sm_100

	.elftype	@"ET_EXEC"


//--------------------- .note.nv.tkinfo           --------------------------
	.section	.note.nv.tkinfo,"",@"SHT_NOTE"
	.sectionflags	@"SHF_NOTE_NV_TKINFO"
	.tkinfo
        /*0018*/ 	.word	0x00000002
        /*0030*/ 	.string	""
        /*0030*/ 	.string	"ptxas"
        /*0030*/ 	.string	"Cuda compilation tools, release 13.0, V13.0.88"
        /*0030*/ 	.string	"Build cuda_13.0.r13.0/compiler.36424714_0"
        /*0030*/ 	.string	"-arch sm_100 -m 64 "



//--------------------- .note.nv.cuinfo           --------------------------
	.section	.note.nv.cuinfo,"",@"SHT_NOTE"
	.sectionflags	@"SHF_NOTE_NV_CUINFO"
        /*0018*/ 	.short	0x0002
        /*001a*/ 	.short	0x0064
        /*001c*/ 	.short	0x0082
	.zero		2


//--------------------- .nv.info                  --------------------------
	.section	.nv.info,"",@"SHT_CUDA_INFO"
	.align	4


	//----- nvinfo : EIATTR_REGCOUNT
	.align		4
        /*0000*/ 	.byte	0x04, 0x2f
        /*0002*/ 	.short	(.L_1 - .L_0)
	.align		4
.L_0:
        /*0004*/ 	.word	index@(_Z8rgb_blurPhS_jjj)
        /*0008*/ 	.word	0x0000001a


	//----- nvinfo : EIATTR_FRAME_SIZE
	.align		4
.L_1:
        /*000c*/ 	.byte	0x04, 0x11
        /*000e*/ 	.short	(.L_3 - .L_2)
	.align		4
.L_2:
        /*0010*/ 	.word	index@(_Z8rgb_blurPhS_jjj)
        /*0014*/ 	.word	0x00000000


	//----- nvinfo : EIATTR_MIN_STACK_SIZE
	.align		4
.L_3:
        /*0018*/ 	.byte	0x04, 0x12
        /*001a*/ 	.short	(.L_5 - .L_4)
	.align		4
.L_4:
        /*001c*/ 	.word	index@(_Z8rgb_blurPhS_jjj)
        /*0020*/ 	.word	0x00000000
.L_5:


//--------------------- .nv.compat                --------------------------
	.section	.nv.compat,"",@"SHT_CUDA_COMPAT_INFO"
	.align	4
        /*0000*/ 	.byte	0x02, 0x09, 0x00, 0x00, 0x02, 0x02, 0x01, 0x00, 0x02, 0x05, 0x05, 0x00, 0x03, 0x07, 0x01, 0x01
        /*0010*/ 	.byte	0x02, 0x03, 0x00, 0x00, 0x02, 0x06, 0x01, 0x00, 0x04, 0x0b, 0x08, 0x00, 0x09, 0x00, 0x00, 0x00
        /*0020*/ 	.byte	0x00, 0x00, 0x00, 0x00


//--------------------- .nv.info._Z8rgb_blurPhS_jjj --------------------------
	.section	.nv.info._Z8rgb_blurPhS_jjj,"",@"SHT_CUDA_INFO"
	.sectionflags	@""
	.align	4


	//----- nvinfo : EIATTR_CUDA_API_VERSION
	.align		4
        /*0000*/ 	.byte	0x04, 0x37
        /*0002*/ 	.short	(.L_7 - .L_6)
.L_6:
        /*0004*/ 	.word	0x00000082


	//----- nvinfo : EIATTR_KPARAM_INFO
	.align		4
.L_7:
        /*0008*/ 	.byte	0x04, 0x17
        /*000a*/ 	.short	(.L_9 - .L_8)
.L_8:
        /*000c*/ 	.word	0x00000000
        /*0010*/ 	.short	0x0004
        /*0012*/ 	.short	0x0018
        /*0014*/ 	.byte	0x00, 0xf0, 0x11, 0x00


	//----- nvinfo : EIATTR_KPARAM_INFO
	.align		4
.L_9:
        /*0018*/ 	.byte	0x04, 0x17
        /*001a*/ 	.short	(.L_11 - .L_10)
.L_10:
        /*001c*/ 	.word	0x00000000
        /*0020*/ 	.short	0x0003
        /*0022*/ 	.short	0x0014
        /*0024*/ 	.byte	0x00, 0xf0, 0x11, 0x00


	//----- nvinfo : EIATTR_KPARAM_INFO
	.align		4
.L_11:
        /*0028*/ 	.byte	0x04, 0x17
        /*002a*/ 	.short	(.L_13 - .L_12)
.L_12:
        /*002c*/ 	.word	0x00000000
        /*0030*/ 	.short	0x0002
        /*0032*/ 	.short	0x0010
        /*0034*/ 	.byte	0x00, 0xf0, 0x11, 0x00


	//----- nvinfo : EIATTR_KPARAM_INFO
	.align		4
.L_13:
        /*0038*/ 	.byte	0x04, 0x17
        /*003a*/ 	.short	(.L_15 - .L_14)
.L_14:
        /*003c*/ 	.word	0x00000000
        /*0040*/ 	.short	0x0001
        /*0042*/ 	.short	0x0008
        /*0044*/ 	.byte	0x00, 0xf5, 0x21, 0x00


	//----- nvinfo : EIATTR_KPARAM_INFO
	.align		4
.L_15:
        /*0048*/ 	.byte	0x04, 0x17
        /*004a*/ 	.short	(.L_17 - .L_16)
.L_16:
        /*004c*/ 	.word	0x00000000
        /*0050*/ 	.short	0x0000
        /*0052*/ 	.short	0x0000
        /*0054*/ 	.byte	0x00, 0xf5, 0x21, 0x00


	//----- nvinfo : EIATTR_SPARSE_MMA_MASK
	.align		4
.L_17:
        /*0058*/ 	.byte	0x03, 0x50
        /*005a*/ 	.short	0x0000


	//----- nvinfo : EIATTR_MAXREG_COUNT
	.align		4
        /*005c*/ 	.byte	0x03, 0x1b
        /*005e*/ 	.short	0x00ff


	//----- nvinfo : EIATTR_MERCURY_ISA_VERSION
	.align		4
        /*0060*/ 	.byte	0x03, 0x5f
        /*0062*/ 	.short	0x0101


	//----- nvinfo : EIATTR_VRC_CTA_INIT_COUNT
	.align		4
        /*0064*/ 	.byte	0x02, 0x4a
	.zero		1
	.zero		1


	//----- nvinfo : EIATTR_EXIT_INSTR_OFFSETS
	.align		4
        /*0068*/ 	.byte	0x04, 0x1c
        /*006a*/ 	.short	(.L_19 - .L_18)


	//   ....[0]....
.L_18:
        /*006c*/ 	.word	0x000000c0


	//   ....[1]....
        /*0070*/ 	.word	0x000001b0


	//   ....[2]....
        /*0074*/ 	.word	0x00001050


	//----- nvinfo : EIATTR_CRS_STACK_SIZE
	.align		4
.L_19:
        /*0078*/ 	.byte	0x04, 0x1e
        /*007a*/ 	.short	(.L_21 - .L_20)
.L_20:
        /*007c*/ 	.word	0x00000000


	//----- nvinfo : EIATTR_CBANK_PARAM_SIZE
	.align		4
.L_21:
        /*0080*/ 	.byte	0x03, 0x19
        /*0082*/ 	.short	0x001c


	//----- nvinfo : EIATTR_PARAM_CBANK
	.align		4
        /*0084*/ 	.byte	0x04, 0x0a
        /*0086*/ 	.short	(.L_23 - .L_22)
	.align		4
.L_22:
        /*0088*/ 	.word	index@(.nv.constant0._Z8rgb_blurPhS_jjj)
        /*008c*/ 	.short	0x0380
        /*008e*/ 	.short	0x001c


	//----- nvinfo : EIATTR_SW_WAR
	.align		4
.L_23:
        /*0090*/ 	.byte	0x04, 0x36
        /*0092*/ 	.short	(.L_25 - .L_24)
.L_24:
        /*0094*/ 	.word	0x00000008
.L_25:


//--------------------- .nv.callgraph             --------------------------
	.section	.nv.callgraph,"",@"SHT_CUDA_CALLGRAPH"
	.align	4
	.sectionentsize	8
	.align		4
        /*0000*/ 	.word	0x00000000
	.align		4
        /*0004*/ 	.word	0xffffffff
	.align		4
        /*0008*/ 	.word	0x00000000
	.align		4
        /*000c*/ 	.word	0xfffffffe
	.align		4
        /*0010*/ 	.word	0x00000000
	.align		4
        /*0014*/ 	.word	0xfffffffd
	.align		4
        /*0018*/ 	.word	0x00000000
	.align		4
        /*001c*/ 	.word	0xfffffffc


//--------------------- .text._Z8rgb_blurPhS_jjj  --------------------------
	.section	.text._Z8rgb_blurPhS_jjj,"ax",@progbits
	.align	128
        .global         _Z8rgb_blurPhS_jjj
        .type           _Z8rgb_blurPhS_jjj,@function
        .size           _Z8rgb_blurPhS_jjj,(.L_x_10 - _Z8rgb_blurPhS_jjj)
        .other          _Z8rgb_blurPhS_jjj,@"STO_CUDA_ENTRY STV_DEFAULT"
_Z8rgb_blurPhS_jjj:
.text._Z8rgb_blurPhS_jjj:
[----:B------:R-:W-:Y:S01]  /*0000*/  LDC R1, c[0x0][0x37c] ;  /* 0x0000df00ff017b82 */ /* 0x000fe20000000800 */
[----:B------:R-:W0:Y:S07]  /*0010*/  S2R R5, SR_TID.Y ;  /* 0x0000000000057919 */ /* 0x000e2e0000002200 */
[----:B------:R-:W1:Y:S01]  /*0020*/  LDC R3, c[0x0][0x360] ;  /* 0x0000d800ff037b82 */ /* 0x000e620000000800 */
[----:B------:R-:W2:Y:S01]  /*0030*/  LDCU.64 UR6, c[0x0][0x390] ;  /* 0x00007200ff0677ac */ /* 0x000ea20008000a00 */
[----:B------:R-:W1:Y:S06]  /*0040*/  S2R R2, SR_TID.X ;  /* 0x0000000000027919 */ /* 0x000e6c0000002100 */
[----:B------:R-:W0:Y:S08]  /*0050*/  S2UR UR5, SR_CTAID.Y ;  /* 0x00000000000579c3 */ /* 0x000e300000002600 */
[----:B------:R-:W0:Y:S08]  /*0060*/  LDC R0, c[0x0][0x364] ;  /* 0x0000d900ff007b82 */ /* 0x000e300000000800 */
[----:B------:R-:W1:Y:S01]  /*0070*/  S2UR UR4, SR_CTAID.X ;  /* 0x00000000000479c3 */ /* 0x000e620000002500 */
[----:B0-----:R-:W-:-:S05]  /*0080*/  IMAD R0, R0, UR5, R5 ;  /* 0x0000000500007c24 */ /* 0x001fca000f8e0205 */
[----:B--2---:R-:W-:Y:S01]  /*0090*/  ISETP.GE.U32.AND P0, PT, R0, UR7, PT ;  /* 0x0000000700007c0c */ /* 0x004fe2000bf06070 */
[----:B-1----:R-:W-:-:S05]  /*00a0*/  IMAD R3, R3, UR4, R2 ;  /* 0x0000000403037c24 */ /* 0x002fca000f8e0202 */
[----:B------:R-:W-:-:S13]  /*00b0*/  ISETP.GE.U32.OR P0, PT, R3, UR6, P0 ;  /* 0x0000000603007c0c */ /* 0x000fda0008706470 */
[----:B------:R-:W-:Y:S05]  /*00c0*/  @P0 EXIT ;  /* 0x000000000000094d */ /* 0x000fea0003800000 */
[----:B------:R-:W0:Y:S01]  /*00d0*/  LDCU UR14, c[0x0][0x398] ;  /* 0x00007300ff0e77ac */ /* 0x000e220008000800 */
[----:B------:R-:W-:Y:S01]  /*00e0*/  IMAD R2, R0, UR6, R3 ;  /* 0x0000000600027c24 */ /* 0x000fe2000f8e0203 */
[----:B------:R-:W1:Y:S03]  /*00f0*/  LDCU.64 UR12, c[0x0][0x358] ;  /* 0x00006b00ff0c77ac */ /* 0x000e660008000a00 */
[----:B------:R-:W-:Y:S01]  /*0100*/  IMAD R2, R2, 0x3, RZ ;  /* 0x0000000302027824 */ /* 0x000fe200078e02ff */
[----:B0-----:R-:W-:Y:S02]  /*0110*/  UIADD3 UR9, UPT, UPT, -UR14, URZ, URZ ;  /* 0x000000ff0e097290 */ /* 0x001fe4000fffe1ff */
[----:B------:R-:W-:Y:S02]  /*0120*/  USHF.L.U32 UR11, UR14, 0x1, URZ ;  /* 0x000000010e0b7899 */ /* 0x000fe400080006ff */
[----:B------:R-:W-:-:S09]  /*0130*/  UISETP.GE.AND UP0, UPT, UR14, UR9, UPT ;  /* 0x000000090e00728c */ /* 0x000fd2000bf06270 */
[----:B-1----:R-:W-:Y:S05]  /*0140*/  BRA.U UP0, `(.L_x_0) ;  /* 0x00000001001c7547 */ /* 0x002fea000b800000 */
[----:B------:R-:W0:Y:S02]  /*0150*/  LDCU.64 UR4, c[0x0][0x388] ;  /* 0x00007100ff0477ac */ /* 0x000e240008000a00 */
[----:B0-----:R-:W-:-:S04]  /*0160*/  IADD3 R4, P0, PT, R2, UR4, RZ ;  /* 0x0000000402047c10 */ /* 0x001fc8000ff1e0ff */
[----:B------:R-:W-:-:S05]  /*0170*/  LEA.HI.X.SX32 R5, R2, UR5, 0x1, P0 ;  /* 0x0000000502057c11 */ /* 0x000fca00080f0eff */
[----:B------:R-:W-:Y:S04]  /*0180*/  STG.E.U8 desc[UR12][R4.64], RZ ;  /* 0x000000ff04007986 */ /* 0x000fe8000c10110c */
[----:B------:R-:W-:Y:S04]  /*0190*/  STG.E.U8 desc[UR12][R4.64+0x1], RZ ;  /* 0x000001ff04007986 */ /* 0x000fe8000c10110c */
[----:B------:R-:W-:Y:S01]  /*01a0*/  STG.E.U8 desc[UR12][R4.64+0x2], RZ ;  /* 0x000002ff04007986 */ /* 0x000fe2000c10110c */
[----:B------:R-:W-:Y:S05]  /*01b0*/  EXIT ;  /* 0x000000000000794d */ /* 0x000fea0003800000 */
.L_x_0:
[----:B------:R-:W-:Y:S01]  /*01c0*/  UIADD3 UR4, UPT, UPT, UR11, 0x1, URZ ;  /* 0x000000010b047890 */ /* 0x000fe2000fffe0ff */
[----:B------:R-:W-:Y:S01]  /*01d0*/  VIADD R4, R3, -UR14 ;  /* 0x8000000e03047c36 */ /* 0x000fe20008000000 */
[----:B------:R-:W-:Y:S01]  /*01e0*/  ULOP3.LUT UR8, UR11, 0x6, URZ, 0xc0, !UPT ;  /* 0x000000060b087892 */ /* 0x000fe2000f8ec0ff */
[----:B------:R-:W-:Y:S01]  /*01f0*/  IMAD.MOV.U32 R5, RZ, RZ, RZ ;  /* 0x000000ffff057224 */ /* 0x000fe200078e00ff */
[----:B------:R-:W-:Y:S02]  /*0200*/  UIMAD UR7, UR11, UR11, UR11 ;  /* 0x0000000b0b0772a4 */ /* 0x000fe4000f8e020b */
[----:B------:R-:W-:Y:S02]  /*0210*/  ULOP3.LUT UR6, UR4, 0xfffffff8, URZ, 0xc0, !UPT ;  /* 0xfffffff804067892 */ /* 0x000fe4000f8ec0ff */
[----:B------:R-:W-:Y:S02]  /*0220*/  UIADD3 UR5, UPT, UPT, -UR14, 0x3, URZ ;  /* 0x000000030e057890 */ /* 0x000fe4000fffe1ff */
[----:B------:R-:W-:-:S02]  /*0230*/  UIADD3 UR7, UPT, UPT, UR4, UR7, URZ ;  /* 0x0000000704077290 */ /* 0x000fc4000fffe0ff */
[----:B------:R-:W-:Y:S02]  /*0240*/  UIADD3 UR10, UPT, UPT, -UR6, URZ, URZ ;  /* 0x000000ff060a7290 */ /* 0x000fe4000fffe1ff */
[----:B------:R-:W-:-:S11]  /*0250*/  UISETP.GE.U32.AND UP1, UPT, UR8, 0x3, UPT ;  /* 0x000000030800788c */ /* 0x000fd6000bf26070 */
.L_x_8:
[----:B0-----:R-:W-:Y:S01]  /*0260*/  IMAD.MOV.U32 R6, RZ, RZ, RZ ;  /* 0x000000ffff067224 */ /* 0x001fe200078e00ff */
[----:B------:R-:W-:-:S06]  /*0270*/  UMOV UR4, UR9 ;  /* 0x0000000900047c82 */ /* 0x000fcc0008000000 */
.L_x_7:
[----:B------:R-:W0:Y:S01]  /*0280*/  LDCU UR8, c[0x0][0x394] ;  /* 0x00007280ff0877ac */ /* 0x000e220008000800 */
[----:B------:R-:W-:Y:S01]  /*0290*/  VIADD R7, R0, UR4 ;  /* 0x0000000400077c36 */ /* 0x000fe20008000000 */
[----:B------:R-:W1:Y:S01]  /*02a0*/  LDCU UR14, c[0x0][0x398] ;  /* 0x00007300ff0e77ac */ /* 0x000e620008000800 */
[----:B------:R-:W-:Y:S01]  /*02b0*/  UISETP.GE.U32.AND UP2, UPT, UR11, 0x7, UPT ;  /* 0x000000070b00788c */ /* 0x000fe2000bf46070 */
[----:B------:R-:W-:Y:S01]  /*02c0*/  UMOV UR6, UR4 ;  /* 0x0000000400067c82 */ /* 0x000fe20008000000 */
[----:B------:R-:W-:Y:S01]  /*02d0*/  UIADD3 UR4, UPT, UPT, UR4, 0x1, URZ ;  /* 0x0000000104047890 */ /* 0x000fe2000fffe0ff */
[----:B0-----:R-:W-:-:S04]  /*02e0*/  ISETP.GE.U32.AND P0, PT, R7, UR8, PT ;  /* 0x0000000807007c0c */ /* 0x001fc8000bf06070 */
[----:B------:R-:W-:Y:S01]  /*02f0*/  ISETP.GT.AND P0, PT, R7, -0x1, !P0 ;  /* 0xffffffff0700780c */ /* 0x000fe20004704270 */
[----:B-1----:R-:W-:-:S03]  /*0300*/  UISETP.NE.AND UP0, UPT, UR6, UR14, UPT ;  /* 0x0000000e0600728c */ /* 0x002fc6000bf05270 */
[----:B------:R-:W-:Y:S01]  /*0310*/  UMOV UR6, UR9 ;  /* 0x0000000900067c82 */ /* 0x000fe20008000000 */
[----:B------:R-:W-:Y:S08]  /*0320*/  BRA.U !UP2, `(.L_x_1) ;  /* 0x000000050a787547 */ /* 0x000ff0000b800000 */
[----:B------:R-:W0:Y:S01]  /*0330*/  LDCU UR6, c[0x0][0x390] ;  /* 0x00007200ff0677ac */ /* 0x000e220008000800 */
[--C-:B------:R-:W-:Y:S01]  /*0340*/  IMAD.MOV.U32 R8, RZ, RZ, R4.reuse ;  /* 0x000000ffff087224 */ /* 0x100fe200078e0004 */
[----:B------:R-:W1:Y:S01]  /*0350*/  LDCU UR14, c[0x0][0x390] ;  /* 0x00007200ff0e77ac */ /* 0x000e620008000800 */
[----:B------:R-:W-:Y:S01]  /*0360*/  UMOV UR8, UR5 ;  /* 0x0000000500087c82 */ /* 0x000fe20008000000 */
[----:B0-----:R-:W-:Y:S01]  /*0370*/  IMAD R10, R7, UR6, R4 ;  /* 0x00000006070a7c24 */ /* 0x001fe2000f8e0204 */
[----:B------:R-:W-:-:S03]  /*0380*/  UMOV UR6, UR10 ;  /* 0x0000000a00067c82 */ /* 0x000fc60008000000 */
[----:B-1----:R-:W-:-:S07]  /*0390*/  IMAD R9, R10, 0x3, R5 ;  /* 0x000000030a097824 */ /* 0x002fce00078e0205 */
.L_x_2:
[C---:B------:R-:W-:Y:S01]  /*03a0*/  ISETP.GE.U32.AND P2, PT, R8.reuse, UR14, PT ;  /* 0x0000000e08007c0c */ /* 0x040fe2000bf46070 */
[----:B------:R-:W-:-:S03]  /*03b0*/  VIADD R10, R8, 0x1 ;  /* 0x00000001080a7836 */ /* 0x000fc60000000000 */
[----:B------:R-:W-:Y:S02]  /*03c0*/  ISETP.GT.AND P2, PT, R8, -0x1, !P2 ;  /* 0xffffffff0800780c */ /* 0x000fe40005744270 */
[C---:B------:R-:W-:Y:S02]  /*03d0*/  ISETP.GE.U32.AND P1, PT, R10.reuse, UR14, PT ;  /* 0x0000000e0a007c0c */ /* 0x040fe4000bf26070 */
[----:B------:R-:W-:Y:S02]  /*03e0*/  PLOP3.LUT P2, PT, P0, P2, PT, 0x80, 0x8 ;  /* 0x000000000008781c */ /* 0x000fe40000745070 */
[----:B------:R-:W-:-:S04]  /*03f0*/  ISETP.GT.AND P1, PT, R10, -0x1, !P1 ;  /* 0xffffffff0a00780c */ /* 0x000fc80004f24270 */
[----:B------:R-:W-:-:S07]  /*0400*/  PLOP3.LUT P1, PT, P0, P1, PT, 0x80, 0x8 ;  /* 0x000000000008781c */ /* 0x000fce0000723070 */
[----:B------:R-:W0:Y:S08]  /*0410*/  @P2 LDC.64 R12, c[0x0][0x380] ;  /* 0x0000e000ff0c2b82 */ /* 0x000e300000000a00 */
[----:B------:R-:W1:Y:S01]  /*0420*/  @P1 LDC.64 R10, c[0x0][0x380] ;  /* 0x0000e000ff0a1b82 */ /* 0x000e620000000a00 */
[----:B0-----:R-:W-:-:S05]  /*0430*/  @P2 IADD3 R12, P3, PT, R9, R12, RZ ;  /* 0x0000000c090c2210 */ /* 0x001fca0007f7e0ff */
[----:B------:R-:W-:-:S06]  /*0440*/  @P2 IMAD.X R13, RZ, RZ, R13, P3 ;  /* 0x000000ffff0d2224 */ /* 0x000fcc00018e060d */
[----:B------:R0:W2:Y:S01]  /*0450*/  @P2 LDG.E.U8 R13, desc[UR12][R12.64] ;  /* 0x0000000c0c0d2981 */ /* 0x0000a2000c1e1100 */
[----:B------:R-:W-:-:S04]  /*0460*/  @P1 IADD3 R15, PT, PT, R9, 0x3, RZ ;  /* 0x00000003090f1810 */ /* 0x000fc80007ffe0ff */
[----:B-1----:R-:W-:-:S05]  /*0470*/  @P1 IADD3 R10, P3, PT, R15, R10, RZ ;  /* 0x0000000a0f0a1210 */ /* 0x002fca0007f7e0ff */
[----:B------:R-:W-:-:S05]  /*0480*/  @P1 IMAD.X R11, RZ, RZ, R11, P3 ;  /* 0x000000ffff0b1224 */ /* 0x000fca00018e060b */
[----:B------:R1:W3:Y:S01]  /*0490*/  @P1 LDG.E.U8 R21, desc[UR12][R10.64] ;  /* 0x0000000c0a151981 */ /* 0x0002e2000c1e1100 */
[C---:B------:R-:W-:Y:S02]  /*04a0*/  VIADD R14, R8.reuse, 0x2 ;  /* 0x00000002080e7836 */ /* 0x040fe40000000000 */
[C---:B------:R-:W-:Y:S02]  /*04b0*/  VIADD R15, R8.reuse, 0x3 ;  /* 0x00000003080f7836 */ /* 0x040fe40000000000 */
[----:B0-----:R-:W-:Y:S01]  /*04c0*/  VIADD R12, R8, 0x5 ;  /* 0x00000005080c7836 */ /* 0x001fe20000000000 */
[C---:B------:R-:W-:Y:S02]  /*04d0*/  ISETP.GE.U32.AND P6, PT, R14.reuse, UR14, PT ;  /* 0x0000000e0e007c0c */ /* 0x040fe4000bfc6070 */
[C---:B------:R-:W-:Y:S02]  /*04e0*/  ISETP.GE.U32.AND P5, PT, R15.reuse, UR14, PT ;  /* 0x0000000e0f007c0c */ /* 0x040fe4000bfa6070 */
[----:B------:R-:W-:Y:S01]  /*04f0*/  ISETP.GT.AND P6, PT, R14, -0x1, !P6 ;  /* 0xffffffff0e00780c */ /* 0x000fe200077c4270 */
[C---:B------:R-:W-:Y:S01]  /*0500*/  VIADD R14, R8.reuse, 0x4 ;  /* 0x00000004080e7836 */ /* 0x040fe20000000000 */
[----:B------:R-:W-:Y:S01]  /*0510*/  ISETP.GT.AND P5, PT, R15, -0x1, !P5 ;  /* 0xffffffff0f00780c */ /* 0x000fe20006fa4270 */
[----:B-1----:R-:W-:Y:S01]  /*0520*/  VIADD R10, R8, 0x6 ;  /* 0x00000006080a7836 */ /* 0x002fe20000000000 */
[----:B------:R-:W-:-:S02]  /*0530*/  PLOP3.LUT P6, PT, P0, P6, PT, 0x80, 0x8 ;  /* 0x000000000008781c */ /* 0x000fc400007cd070 */
[C---:B------:R-:W-:Y:S02]  /*0540*/  ISETP.GE.U32.AND P4, PT, R14.reuse, UR14, PT ;  /* 0x0000000e0e007c0c */ /* 0x040fe4000bf86070 */
[----:B------:R-:W-:Y:S02]  /*0550*/  PLOP3.LUT P5, PT, P0, P5, PT, 0x80, 0x8 ;  /* 0x000000000008781c */ /* 0x000fe400007ab070 */
[----:B------:R-:W-:Y:S02]  /*0560*/  ISETP.GT.AND P4, PT, R14, -0x1, !P4 ;  /* 0xffffffff0e00780c */ /* 0x000fe40006784270 */
[C---:B------:R-:W-:Y:S02]  /*0570*/  ISETP.GE.U32.AND P3, PT, R12.reuse, UR14, PT ;  /* 0x0000000e0c007c0c */ /* 0x040fe4000bf66070 */
[----:B------:R-:W-:Y:S02]  /*0580*/  PLOP3.LUT P4, PT, P0, P4, PT, 0x80, 0x8 ;  /* 0x000000000008781c */ /* 0x000fe40000789070 */
[----:B------:R-:W-:Y:S01]  /*0590*/  ISETP.GT.AND P3, PT, R12, -0x1, !P3 ;  /* 0xffffffff0c00780c */ /* 0x000fe20005f64270 */
[----:B------:R-:W0:Y:S01]  /*05a0*/  @P6 LDC.64 R14, c[0x0][0x380] ;  /* 0x0000e000ff0e6b82 */ /* 0x000e220000000a00 */
[----:B------:R-:W-:Y:S01]  /*05b0*/  @P6 VIADD R23, R9, 0x6 ;  /* 0x0000000609176836 */ /* 0x000fe20000000000 */
[----:B------:R-:W-:-:S02]  /*05c0*/  P2R R20, PR, RZ, 0x40 ;  /* 0x00000040ff147803 */ /* 0x000fc40000000000 */
[----:B------:R-:W-:-:S06]  /*05d0*/  PLOP3.LUT P3, PT, P0, P3, PT, 0x80, 0x8 ;  /* 0x000000000008781c */ /* 0x000fcc0000767070 */
[----:B------:R-:W1:Y:S08]  /*05e0*/  @P4 LDC.64 R18, c[0x0][0x380] ;  /* 0x0000e000ff124b82 */ /* 0x000e700000000a00 */
[----:B------:R-:W4:Y:S01]  /*05f0*/  @P3 LDC.64 R16, c[0x0][0x380] ;  /* 0x0000e000ff103b82 */ /* 0x000f220000000a00 */
[----:B--2---:R-:W-:Y:S02]  /*0600*/  @P2 IADD3 R6, PT, PT, R6, R13, RZ ;  /* 0x0000000d06062210 */ /* 0x004fe40007ffe0ff */
[----:B------:R-:W-:-:S04]  /*0610*/  ISETP.GE.U32.AND P2, PT, R10, UR14, PT ;  /* 0x0000000e0a007c0c */ /* 0x000fc8000bf46070 */
[----:B------:R-:W-:Y:S02]  /*0620*/  ISETP.GT.AND P2, PT, R10, -0x1, !P2 ;  /* 0xffffffff0a00780c */ /* 0x000fe40005744270 */
[----:B------:R-:W2:Y:S02]  /*0630*/  @P5 LDC.64 R10, c[0x0][0x380] ;  /* 0x0000e000ff0a5b82 */ /* 0x000ea40000000a00 */
[----:B------:R-:W-:Y:S01]  /*0640*/  PLOP3.LUT P2, PT, P0, P2, PT, 0x80, 0x8 ;  /* 0x000000000008781c */ /* 0x000fe20000745070 */
[----:B---3--:R-:W-:Y:S01]  /*0650*/  @P1 IMAD.IADD R6, R6, 0x1, R21 ;  /* 0x0000000106061824 */ /* 0x008fe200078e0215 */
[----:B0-----:R-:W-:Y:S01]  /*0660*/  @P6 IADD3 R14, P1, PT, R23, R14, RZ ;  /* 0x0000000e170e6210 */ /* 0x001fe20007f3e0ff */
[----:B------:R-:W-:-:S04]  /*0670*/  @P5 VIADD R21, R9, 0x9 ;  /* 0x0000000909155836 */ /* 0x000fc80000000000 */
[----:B------:R-:W-:-:S06]  /*0680*/  @P6 IMAD.X R15, RZ, RZ, R15, P1 ;  /* 0x000000ffff0f6224 */ /* 0x000fcc00008e060f */
[----:B------:R-:W0:Y:S01]  /*0690*/  @P2 LDC.64 R12, c[0x0][0x380] ;  /* 0x0000e000ff0c2b82 */ /* 0x000e220000000a00 */
[----:B------:R-:W-:Y:S01]  /*06a0*/  @P2 VIADD R23, R9, 0x12 ;  /* 0x0000001209172836 */ /* 0x000fe20000000000 */
[----:B--2---:R-:W-:Y:S01]  /*06b0*/  @P5 IADD3 R10, P1, PT, R21, R10, RZ ;  /* 0x0000000a150a5210 */ /* 0x004fe20007f3e0ff */
[----:B------:R-:W-:-:S04]  /*06c0*/  @P4 VIADD R21, R9, 0xc ;  /* 0x0000000c09154836 */ /* 0x000fc80000000000 */
[----:B------:R-:W-:Y:S01]  /*06d0*/  @P5 IMAD.X R11, RZ, RZ, R11, P1 ;  /* 0x000000ffff0b5224 */ /* 0x000fe200008e060b */
[----:B-1----:R-:W-:Y:S02]  /*06e0*/  @P4 IADD3 R18, P1, PT, R21, R18, RZ ;  /* 0x0000001215124210 */ /* 0x002fe40007f3e0ff */
[----:B------:R-:W-:-:S03]  /*06f0*/  @P3 IADD3 R21, PT, PT, R9, 0xf, RZ ;  /* 0x0000000f09153810 */ /* 0x000fc60007ffe0ff */
[----:B------:R-:W-:Y:S01]  /*0700*/  @P4 IMAD.X R19, RZ, RZ, R19, P1 ;  /* 0x000000ffff134224 */ /* 0x000fe200008e0613 */
[----:B----4-:R-:W-:Y:S01]  /*0710*/  @P3 IADD3 R16, P1, PT, R21, R16, RZ ;  /* 0x0000001015103210 */ /* 0x010fe20007f3e0ff */
[----:B------:R-:W2:Y:S04]  /*0720*/  @P5 LDG.E.U8 R11, desc[UR12][R10.64] ;  /* 0x0000000c0a0b5981 */ /* 0x000ea8000c1e1100 */
[----:B------:R-:W-:Y:S01]  /*0730*/  @P3 IMAD.X R17, RZ, RZ, R17, P1 ;  /* 0x000000ffff113224 */ /* 0x000fe200008e0611 */
[----:B0-----:R-:W-:Y:S01]  /*0740*/  @P2 IADD3 R22, P1, PT, R23, R12, RZ ;  /* 0x0000000c17162210 */ /* 0x001fe20007f3e0ff */
[----:B------:R-:W-:Y:S01]  /*0750*/  VIADD R12, R8, 0x7 ;  /* 0x00000007080c7836 */ /* 0x000fe20000000000 */
[----:B------:R-:W3:Y:S03]  /*0760*/  @P4 LDG.E.U8 R19, desc[UR12][R18.64] ;  /* 0x0000000c12134981 */ /* 0x000ee6000c1e1100 */
[----:B------:R-:W-:Y:S01]  /*0770*/  @P2 IMAD.X R23, RZ, RZ, R13, P1 ;  /* 0x000000ffff172224 */ /* 0x000fe200008e060d */
[C---:B------:R-:W-:Y:S01]  /*0780*/  ISETP.GE.U32.AND P1, PT, R12.reuse, UR14, PT ;  /* 0x0000000e0c007c0c */ /* 0x040fe2000bf26070 */
[----:B------:R-:W4:Y:S03]  /*0790*/  @P3 LDG.E.U8 R17, desc[UR12][R16.64] ;  /* 0x0000000c10113981 */ /* 0x000f26000c1e1100 */
[----:B------:R-:W-:Y:S01]  /*07a0*/  ISETP.GT.AND P1, PT, R12, -0x1, !P1 ;  /* 0xffffffff0c00780c */ /* 0x000fe20004f24270 */
[----:B------:R-:W5:Y:S03]  /*07b0*/  @P2 LDG.E.U8 R23, desc[UR12][R22.64] ;  /* 0x0000000c16172981 */ /* 0x000f66000c1e1100 */
[----:B------:R-:W-:-:S13]  /*07c0*/  PLOP3.LUT P1, PT, P0, P1, PT, 0x80, 0x8 ;  /* 0x000000000008781c */ /* 0x000fda0000723070 */
[----:B------:R-:W0:Y:S01]  /*07d0*/  @P1 LDC.64 R12, c[0x0][0x380] ;  /* 0x0000e000ff0c1b82 */ /* 0x000e220000000a00 */
[----:B------:R-:W-:-:S05]  /*07e0*/  @P1 VIADD R21, R9, 0x15 ;  /* 0x0000001509151836 */ /* 0x000fca0000000000 */
[----:B0-----:R-:W-:-:S04]  /*07f0*/  @P1 IADD3 R12, P6, PT, R21, R12, RZ ;  /* 0x0000000c150c1210 */ /* 0x001fc80007fde0ff */
[----:B------:R-:W-:Y:S02]  /*0800*/  @P1 IADD3.X R13, PT, PT, RZ, R13, RZ, P6, !PT ;  /* 0x0000000dff0d1210 */ /* 0x000fe400037fe4ff */
[----:B------:R-:W-:-:S04]  /*0810*/  ISETP.NE.AND P6, PT, R20, RZ, PT ;  /* 0x000000ff1400720c */ /* 0x000fc80003fc5270 */
[----:B------:R-:W5:Y:S09]  /*0820*/  @P1 LDG.E.U8 R13, desc[UR12][R12.64] ;  /* 0x0000000c0c0d1981 */ /* 0x000f72000c1e1100 */
[----:B------:R-:W2:Y:S01]  /*0830*/  @P6 LDG.E.U8 R15, desc[UR12][R14.64] ;  /* 0x0000000c0e0f6981 */ /* 0x000ea2000c1e1100 */
[----:B------:R-:W-:-:S04]  /*0840*/  UIADD3 UR6, UPT, UPT, UR6, 0x8, URZ ;  /* 0x0000000806067890 */ /* 0x000fc8000fffe0ff */
[----:B------:R-:W-:Y:S01]  /*0850*/  UISETP.NE.AND UP2, UPT, UR6, URZ, UPT ;  /* 0x000000ff0600728c */ /* 0x000fe2000bf45270 */
[----:B------:R-:W-:Y:S01]  /*0860*/  IADD3 R8, PT, PT, R8, 0x8, RZ ;  /* 0x0000000808087810 */ /* 0x000fe20007ffe0ff */
[----:B------:R-:W-:Y:S01]  /*0870*/  VIADD R9, R9, 0x18 ;  /* 0x0000001809097836 */ /* 0x000fe20000000000 */
[----:B------:R-:W-:Y:S01]  /*0880*/  UIADD3 UR8, UPT, UPT, UR8, 0x8, URZ ;  /* 0x0000000808087890 */ /* 0x000fe2000fffe0ff */
[----:B--2---:R-:W-:-:S04]  /*0890*/  @P6 IMAD.IADD R6, R6, 0x1, R15 ;  /* 0x0000000106066824 */ /* 0x004fc800078e020f */
[----:B------:R-:W-:-:S04]  /*08a0*/  @P5 IMAD.IADD R6, R6, 0x1, R11 ;  /* 0x0000000106065824 */ /* 0x000fc800078e020b */
[----:B---3--:R-:W-:-:S04]  /*08b0*/  @P4 IMAD.IADD R6, R6, 0x1, R19 ;  /* 0x0000000106064824 */ /* 0x008fc800078e0213 */
[----:B----4-:R-:W-:-:S04]  /*08c0*/  @P3 IMAD.IADD R6, R6, 0x1, R17 ;  /* 0x0000000106063824 */ /* 0x010fc800078e0211 */
[----:B-----5:R-:W-:-:S04]  /*08d0*/  @P2 IMAD.IADD R6, R6, 0x1, R23 ;  /* 0x0000000106062824 */ /* 0x020fc800078e0217 */
[----:B------:R-:W-:Y:S01]  /*08e0*/  @P1 IMAD.IADD R6, R6, 0x1, R13 ;  /* 0x0000000106061824 */ /* 0x000fe200078e020d */
[----:B------:R-:W-:Y:S06]  /*08f0*/  BRA.U UP2, `(.L_x_2) ;  /* 0xfffffff902a87547 */ /* 0x000fec000b83ffff */
[----:B------:R-:W-:-:S12]  /*0900*/  UIADD3 UR6, UPT, UPT, UR8, -0x3, URZ ;  /* 0xfffffffd08067890 */ /* 0x000fd8000fffe0ff */
.L_x_1:
[----:B------:R-:W0:Y:S01]  /*0910*/  LDCU UR8, c[0x0][0x398] ;  /* 0x00007300ff0877ac */ /* 0x000e220008000800 */
[----:B------:R-:W1:Y:S01]  /*0920*/  LDCU UR14, c[0x0][0x390] ;  /* 0x00007200ff0e77ac */ /* 0x000e620008000800 */
[----:B0-----:R-:W-:Y:S01]  /*0930*/  ULOP3.LUT UP2, URZ, UR8, 0x1, URZ, 0xc0, !UPT ;  /* 0x0000000108ff7892 */ /* 0x001fe2000f84c0ff */
[----:B-1----:R-:W-:Y:S10]  /*0940*/  BRA.U !UP1, `(.L_x_3) ;  /* 0x0000000109b87547 */ /* 0x002ff4000b800000 */
[----:B------:R-:W0:Y:S01]  /*0950*/  LDCU UR8, c[0x0][0x390] ;  /* 0x00007200ff0877ac */ /* 0x000e220008000800 */
[----:B------:R-:W-:-:S04]  /*0960*/  VIADD R16, R3, UR6 ;  /* 0x0000000603107c36 */ /* 0x000fc80008000000 */
[C---:B------:R-:W-:Y:S02]  /*0970*/  VIADD R18, R16.reuse, 0x1 ;  /* 0x0000000110127836 */ /* 0x040fe40000000000 */
[C---:B------:R-:W-:Y:S02]  /*0980*/  VIADD R20, R16.reuse, 0x2 ;  /* 0x0000000210147836 */ /* 0x040fe40000000000 */
[C---:B------:R-:W-:Y:S01]  /*0990*/  VIADD R22, R16.reuse, 0x3 ;  /* 0x0000000310167836 */ /* 0x040fe20000000000 */
[----:B0-----:R-:W-:Y:S02]  /*09a0*/  ISETP.GE.U32.AND P1, PT, R16, UR8, PT ;  /* 0x0000000810007c0c */ /* 0x001fe4000bf26070 */
[----:B------:R-:W-:Y:S02]  /*09b0*/  ISETP.GE.U32.AND P2, PT, R18, UR8, PT ;  /* 0x0000000812007c0c */ /* 0x000fe4000bf46070 */
[----:B------:R-:W-:Y:S02]  /*09c0*/  ISETP.GT.AND P1, PT, R16, -0x1, !P1 ;  /* 0xffffffff1000780c */ /* 0x000fe40004f24270 */
[----:B------:R-:W-:-:S02]  /*09d0*/  ISETP.GE.U32.AND P3, PT, R20, UR8, PT ;  /* 0x0000000814007c0c */ /* 0x000fc4000bf66070 */
[----:B------:R-:W-:Y:S02]  /*09e0*/  PLOP3.LUT P1, PT, P0, P1, PT, 0x80, 0x8 ;  /* 0x000000000008781c */ /* 0x000fe40000723070 */
[----:B------:R-:W-:Y:S02]  /*09f0*/  ISETP.GT.AND P2, PT, R18, -0x1, !P2 ;  /* 0xffffffff1200780c */ /* 0x000fe40005744270 */
[----:B------:R-:W-:Y:S02]  /*0a00*/  ISETP.GE.U32.AND P4, PT, R22, UR8, PT ;  /* 0x0000000816007c0c */ /* 0x000fe4000bf86070 */
[----:B------:R-:W-:Y:S02]  /*0a10*/  ISETP.GT.AND P3, PT, R20, -0x1, !P3 ;  /* 0xffffffff1400780c */ /* 0x000fe40005f64270 */
[----:B------:R-:W-:Y:S02]  /*0a20*/  PLOP3.LUT P2, PT, P0, P2, PT, 0x80, 0x8 ;  /* 0x000000000008781c */ /* 0x000fe40000745070 */
[----:B------:R-:W-:-:S02]  /*0a30*/  ISETP.GT.AND P4, PT, R22, -0x1, !P4 ;  /* 0xffffffff1600780c */ /* 0x000fc40006784270 */
[----:B------:R-:W-:Y:S01]  /*0a40*/  PLOP3.LUT P3, PT, P0, P3, PT, 0x80, 0x8 ;  /* 0x000000000008781c */ /* 0x000fe20000767070 */
[----:B------:R-:W0:Y:S01]  /*0a50*/  @P1 LDC.64 R14, c[0x0][0x380] ;  /* 0x0000e000ff0e1b82 */ /* 0x000e220000000a00 */
[----:B------:R-:W-:Y:S01]  /*0a60*/  PLOP3.LUT P4, PT, P0, P4, PT, 0x80, 0x8 ;  /* 0x000000000008781c */ /* 0x000fe20000789070 */
[----:B------:R-:W-:-:S04]  /*0a70*/  @P1 IMAD R16, R7, UR8, R16 ;  /* 0x0000000807101c24 */ /* 0x000fc8000f8e0210 */
[----:B------:R-:W-:Y:S02]  /*0a80*/  @P1 IMAD R17, R16, 0x3, R5 ;  /* 0x0000000310111824 */ /* 0x000fe400078e0205 */
[----:B------:R-:W1:Y:S01]  /*0a90*/  @P2 LDC.64 R10, c[0x0][0x380] ;  /* 0x0000e000ff0a2b82 */ /* 0x000e620000000a00 */
[----:B------:R-:W-:-:S03]  /*0aa0*/  @P2 IMAD R18, R7, UR8, R18 ;  /* 0x0000000807122c24 */ /* 0x000fc6000f8e0212 */
[C---:B------:R-:W-:Y:S02]  /*0ab0*/  @P3 IMAD R16, R7.reuse, UR8, R20 ;  /* 0x0000000807103c24 */ /* 0x040fe4000f8e0214 */
[----:B------:R-:W-:Y:S02]  /*0ac0*/  @P2 IMAD R19, R18, 0x3, R5 ;  /* 0x0000000312132824 */ /* 0x000fe400078e0205 */
[----:B------:R-:W2:Y:S01]  /*0ad0*/  @P3 LDC.64 R12, c[0x0][0x380] ;  /* 0x0000e000ff0c3b82 */ /* 0x000ea20000000a00 */
[----:B------:R-:W-:-:S07]  /*0ae0*/  @P4 IMAD R18, R7, UR8, R22 ;  /* 0x0000000807124c24 */ /* 0x000fce000f8e0216 */
[----:B------:R-:W3:Y:S01]  /*0af0*/  @P4 LDC.64 R8, c[0x0][0x380] ;  /* 0x0000e000ff084b82 */ /* 0x000ee20000000a00 */
[----:B0-----:R-:W-:Y:S01]  /*0b00*/  @P1 IADD3 R14, P6, PT, R17, R14, RZ ;  /* 0x0000000e110e1210 */ /* 0x001fe20007fde0ff */
[----:B------:R-:W-:-:S04]  /*0b10*/  @P3 IMAD R17, R16, 0x3, R5 ;  /* 0x0000000310113824 */ /* 0x000fc800078e0205 */
[----:B------:R-:W-:Y:S01]  /*0b20*/  @P1 IMAD.X R15, RZ, RZ, R15, P6 ;  /* 0x000000ffff0f1224 */ /* 0x000fe200030e060f */
[----:B-1----:R-:W-:Y:S01]  /*0b30*/  @P2 IADD3 R10, P5, PT, R19, R10, RZ ;  /* 0x0000000a130a2210 */ /* 0x002fe20007fbe0ff */
[----:B------:R-:W-:-:S03]  /*0b40*/  @P4 IMAD R19, R18, 0x3, R5 ;  /* 0x0000000312134824 */ /* 0x000fc600078e0205 */
[----:B------:R-:W-:Y:S01]  /*0b50*/  @P2 IADD3.X R11, PT, PT, RZ, R11, RZ, P5, !PT ;  /* 0x0000000bff0b2210 */ /* 0x000fe20002ffe4ff */
[----:B------:R-:W4:Y:S01]  /*0b60*/  @P1 LDG.E.U8 R15, desc[UR12][R14.64] ;  /* 0x0000000c0e0f1981 */ /* 0x000f22000c1e1100 */
[----:B--2---:R-:W-:-:S04]  /*0b70*/  @P3 IADD3 R12, P6, PT, R17, R12, RZ ;  /* 0x0000000c110c3210 */ /* 0x004fc80007fde0ff */
[----:B------:R-:W2:Y:S01]  /*0b80*/  @P2 LDG.E.U8 R11, desc[UR12][R10.64] ;  /* 0x0000000c0a0b2981 */ /* 0x000ea2000c1e1100 */
[----:B------:R-:W-:Y:S01]  /*0b90*/  @P3 IMAD.X R13, RZ, RZ, R13, P6 ;  /* 0x000000ffff0d3224 */ /* 0x000fe200030e060d */
[----:B---3--:R-:W-:-:S05]  /*0ba0*/  @P4 IADD3 R8, P5, PT, R19, R8, RZ ;  /* 0x0000000813084210 */ /* 0x008fca0007fbe0ff */
[----:B------:R-:W3:Y:S01]  /*0bb0*/  @P3 LDG.E.U8 R13, desc[UR12][R12.64] ;  /* 0x0000000c0c0d3981 */ /* 0x000ee2000c1e1100 */
[----:B------:R-:W-:-:S06]  /*0bc0*/  @P4 IMAD.X R9, RZ, RZ, R9, P5 ;  /* 0x000000ffff094224 */ /* 0x000fcc00028e0609 */
[----:B------:R-:W5:Y:S01]  /*0bd0*/  @P4 LDG.E.U8 R9, desc[UR12][R8.64] ;  /* 0x0000000c08094981 */ /* 0x000f62000c1e1100 */
[----:B------:R-:W-:Y:S01]  /*0be0*/  UIADD3 UR6, UPT, UPT, UR6, 0x4, URZ ;  /* 0x0000000406067890 */ /* 0x000fe2000fffe0ff */
[----:B----4-:R-:W-:-:S04]  /*0bf0*/  @P1 IMAD.IADD R6, R6, 0x1, R15 ;  /* 0x0000000106061824 */ /* 0x010fc800078e020f */
[----:B--2---:R-:W-:-:S04]  /*0c00*/  @P2 IMAD.IADD R6, R6, 0x1, R11 ;  /* 0x0000000106062824 */ /* 0x004fc800078e020b */
[----:B---3--:R-:W-:-:S04]  /*0c10*/  @P3 IMAD.IADD R6, R6, 0x1, R13 ;  /* 0x0000000106063824 */ /* 0x008fc800078e020d */
[----:B-----5:R-:W-:-:S07]  /*0c20*/  @P4 IMAD.IADD R6, R6, 0x1, R9 ;  /* 0x0000000106064824 */ /* 0x020fce00078e0209 */
.L_x_3:
[----:B------:R-:W-:Y:S05]  /*0c30*/  BRA.U !UP2, `(.L_x_4) ;  /* 0x000000010a607547 */ /* 0x000fea000b800000 */
[----:B------:R-:W0:Y:S01]  /*0c40*/  LDCU UR8, c[0x0][0x390] ;  /* 0x00007200ff0877ac */ /* 0x000e220008000800 */
[----:B------:R-:W-:-:S05]  /*0c50*/  IADD3 R12, PT, PT, R3, UR6, RZ ;  /* 0x00000006030c7c10 */ /* 0x000fca000fffe0ff */
[C---:B------:R-:W-:Y:S01]  /*0c60*/  VIADD R14, R12.reuse, 0x1 ;  /* 0x000000010c0e7836 */ /* 0x040fe20000000000 */
[----:B0-----:R-:W-:-:S04]  /*0c70*/  ISETP.GE.U32.AND P1, PT, R12, UR8, PT ;  /* 0x000000080c007c0c */ /* 0x001fc8000bf26070 */
[----:B------:R-:W-:Y:S02]  /*0c80*/  ISETP.GE.U32.AND P2, PT, R14, UR8, PT ;  /* 0x000000080e007c0c */ /* 0x000fe4000bf46070 */
[----:B------:R-:W-:Y:S02]  /*0c90*/  ISETP.GT.AND P1, PT, R12, -0x1, !P1 ;  /* 0xffffffff0c00780c */ /* 0x000fe40004f24270 */
[----:B------:R-:W-:Y:S02]  /*0ca0*/  ISETP.GT.AND P2, PT, R14, -0x1, !P2 ;  /* 0xffffffff0e00780c */ /* 0x000fe40005744270 */
[----:B------:R-:W-:Y:S02]  /*0cb0*/  PLOP3.LUT P1, PT, P0, P1, PT, 0x80, 0x8 ;  /* 0x000000000008781c */ /* 0x000fe40000723070 */
[----:B------:R-:W-:-:S11]  /*0cc0*/  PLOP3.LUT P2, PT, P0, P2, PT, 0x80, 0x8 ;  /* 0x000000000008781c */ /* 0x000fd60000745070 */
[----:B------:R-:W0:Y:S01]  /*0cd0*/  @P1 LDC.64 R10, c[0x0][0x380] ;  /* 0x0000e000ff0a1b82 */ /* 0x000e220000000a00 */
[C---:B------:R-:W-:Y:S02]  /*0ce0*/  @P1 IMAD R12, R7.reuse, UR8, R12 ;  /* 0x00000008070c1c24 */ /* 0x040fe4000f8e020c */
[----:B------:R-:W-:Y:S02]  /*0cf0*/  @P2 IMAD R14, R7, UR8, R14 ;  /* 0x00000008070e2c24 */ /* 0x000fe4000f8e020e */
[--C-:B------:R-:W-:Y:S02]  /*0d00*/  @P1 IMAD R13, R12, 0x3, R5.reuse ;  /* 0x000000030c0d1824 */ /* 0x100fe400078e0205 */
[----:B------:R-:W-:Y:S01]  /*0d10*/  @P2 IMAD R15, R14, 0x3, R5 ;  /* 0x000000030e0f2824 */ /* 0x000fe200078e0205 */
[----:B------:R-:W1:Y:S02]  /*0d20*/  @P2 LDC.64 R8, c[0x0][0x380] ;  /* 0x0000e000ff082b82 */ /* 0x000e640000000a00 */
[----:B0-----:R-:W-:-:S05]  /*0d30*/  @P1 IADD3 R10, P3, PT, R13, R10, RZ ;  /* 0x0000000a0d0a1210 */ /* 0x001fca0007f7e0ff */
[----:B------:R-:W-:Y:S01]  /*0d40*/  @P1 IMAD.X R11, RZ, RZ, R11, P3 ;  /* 0x000000ffff0b1224 */ /* 0x000fe200018e060b */
[----:B-1----:R-:W-:-:S05]  /*0d50*/  @P2 IADD3 R8, P4, PT, R15, R8, RZ ;  /* 0x000000080f082210 */ /* 0x002fca0007f9e0ff */
[----:B------:R-:W2:Y:S01]  /*0d60*/  @P1 LDG.E.U8 R11, desc[UR12][R10.64] ;  /* 0x0000000c0a0b1981 */ /* 0x000ea2000c1e1100 */
[----:B------:R-:W-:-:S06]  /*0d70*/  @P2 IMAD.X R9, RZ, RZ, R9, P4 ;  /* 0x000000ffff092224 */ /* 0x000fcc00020e0609 */
[----:B------:R-:W3:Y:S01]  /*0d80*/  @P2 LDG.E.U8 R9, desc[UR12][R8.64] ;  /* 0x0000000c08092981 */ /* 0x000ee2000c1e1100 */
[----:B------:R-:W-:Y:S01]  /*0d90*/  UIADD3 UR6, UPT, UPT, UR6, 0x2, URZ ;  /* 0x0000000206067890 */ /* 0x000fe2000fffe0ff */
[----:B--2---:R-:W-:-:S04]  /*0da0*/  @P1 IMAD.IADD R6, R6, 0x1, R11 ;  /* 0x0000000106061824 */ /* 0x004fc800078e020b */
[----:B---3--:R-:W-:-:S07]  /*0db0*/  @P2 IMAD.IADD R6, R6, 0x1, R9 ;  /* 0x0000000106062824 */ /* 0x008fce00078e0209 */
.L_x_4:
[----:B------:R-:W-:Y:S01]  /*0dc0*/  VIADD R8, R3, UR6 ;  /* 0x0000000603087c36 */ /* 0x000fe20008000000 */
[----:B------:R-:W-:Y:S04]  /*0dd0*/  BSSY.RECONVERGENT B0, `(.L_x_5) ;  /* 0x000000c000007945 */ /* 0x000fe80003800200 */
[----:B------:R-:W-:-:S04]  /*0de0*/  ISETP.GE.U32.AND P1, PT, R8, UR14, PT ;  /* 0x0000000e08007c0c */ /* 0x000fc8000bf26070 */
[----:B------:R-:W-:-:S04]  /*0df0*/  ISETP.GT.AND P1, PT, R8, -0x1, !P1 ;  /* 0xffffffff0800780c */ /* 0x000fc80004f24270 */
[----:B------:R-:W-:-:S13]  /*0e00*/  PLOP3.LUT P1, PT, P0, P1, PT, 0x80, 0x8 ;  /* 0x000000000008781c */ /* 0x000fda0000723070 */
[----:B------:R-:W-:Y:S05]  /*0e10*/  @!P1 BRA `(.L_x_6) ;  /* 0x00000000001c9947 */ /* 0x000fea0003800000 */
[----:B------:R-:W0:Y:S01]  /*0e20*/  LDCU.64 UR16, c[0x0][0x380] ;  /* 0x00007000ff1077ac */ /* 0x000e220008000a00 */
[----:B------:R-:W-:-:S04]  /*0e30*/  IMAD R8, R7, UR14, R8 ;  /* 0x0000000e07087c24 */ /* 0x000fc8000f8e0208 */
[----:B------:R-:W-:-:S05]  /*0e40*/  IMAD R8, R8, 0x3, R5 ;  /* 0x0000000308087824 */ /* 0x000fca00078e0205 */
[----:B0-----:R-:W-:-:S04]  /*0e50*/  IADD3 R8, P0, PT, R8, UR16, RZ ;  /* 0x0000001008087c10 */ /* 0x001fc8000ff1e0ff */
[----:B------:R-:W-:-:S06]  /*0e60*/  IADD3.X R9, PT, PT, RZ, UR17, RZ, P0, !PT ;  /* 0x00000011ff097c10 */ /* 0x000fcc00087fe4ff */
[----:B------:R-:W2:Y:S02]  /*0e70*/  LDG.E.U8 R9, desc[UR12][R8.64] ;  /* 0x0000000c08097981 */ /* 0x000ea4000c1e1100 */
[----:B--2---:R-:W-:-:S07]  /*0e80*/  IMAD.IADD R6, R6, 0x1, R9 ;  /* 0x0000000106067824 */ /* 0x004fce00078e0209 */
.L_x_6:
[----:B------:R-:W-:Y:S05]  /*0e90*/  BSYNC.RECONVERGENT B0 ;  /* 0x0000000000007941 */ /* 0x000fea0003800200 */
.L_x_5:
[----:B------:R-:W-:Y:S05]  /*0ea0*/  BRA.U UP0, `(.L_x_7) ;  /* 0xfffffff100f47547 */ /* 0x000fea000b83ffff */
[----:B------:R-:W0:Y:S01]  /*0eb0*/  I2F.U32.RP R7, UR7 ;  /* 0x0000000700077d06 */ /* 0x000e220008209000 */
[----:B------:R-:W-:Y:S01]  /*0ec0*/  IMAD R11, RZ, RZ, -UR7 ;  /* 0x80000007ff0b7e24 */ /* 0x000fe2000f8e02ff */
[----:B------:R-:W1:Y:S01]  /*0ed0*/  LDCU.64 UR14, c[0x0][0x388] ;  /* 0x00007100ff0e77ac */ /* 0x000e620008000a00 */
[----:B------:R-:W-:-:S05]  /*0ee0*/  ISETP.NE.U32.AND P2, PT, RZ, UR7, PT ;  /* 0x00000007ff007c0c */ /* 0x000fca000bf45070 */
[----:B0-----:R-:W0:Y:S02]  /*0ef0*/  MUFU.RCP R7, R7 ;  /* 0x0000000700077308 */ /* 0x001e240000001000 */
[----:B0-----:R-:W-:Y:S02]  /*0f00*/  VIADD R8, R7, 0xffffffe ;  /* 0x0ffffffe07087836 */ /* 0x001fe40000000000 */
[----:B------:R-:W-:-:S04]  /*0f10*/  IMAD.IADD R7, R2, 0x1, R5 ;  /* 0x0000000102077824 */ /* 0x000fc800078e0205 */
[----:B------:R0:W2:Y:S01]  /*0f20*/  F2I.FTZ.U32.TRUNC.NTZ R9, R8 ;  /* 0x0000000800097305 */ /* 0x0000a2000021f000 */
[----:B------:R-:W-:Y:S02]  /*0f30*/  VIADD R5, R5, 0x1 ;  /* 0x0000000105057836 */ /* 0x000fe40000000000 */
[----:B0-----:R-:W-:Y:S02]  /*0f40*/  IMAD.MOV.U32 R8, RZ, RZ, RZ ;  /* 0x000000ffff087224 */ /* 0x001fe400078e00ff */
[----:B--2---:R-:W-:-:S04]  /*0f50*/  IMAD R11, R11, R9, RZ ;  /* 0x000000090b0b7224 */ /* 0x004fc800078e02ff */
[----:B------:R-:W-:-:S06]  /*0f60*/  IMAD.HI.U32 R9, R9, R11, R8 ;  /* 0x0000000b09097227 */ /* 0x000fcc00078e0008 */
[----:B------:R-:W-:-:S04]  /*0f70*/  IMAD.HI.U32 R9, R9, R6, RZ ;  /* 0x0000000609097227 */ /* 0x000fc800078e00ff */
[----:B------:R-:W-:-:S04]  /*0f80*/  IMAD.MOV R11, RZ, RZ, -R9 ;  /* 0x000000ffff0b7224 */ /* 0x000fc800078e0a09 */
[----:B------:R-:W-:-:S05]  /*0f90*/  IMAD R6, R11, UR7, R6 ;  /* 0x000000070b067c24 */ /* 0x000fca000f8e0206 */
[----:B------:R-:W-:-:S13]  /*0fa0*/  ISETP.GE.U32.AND P0, PT, R6, UR7, PT ;  /* 0x0000000706007c0c */ /* 0x000fda000bf06070 */
[----:B------:R-:W-:Y:S01]  /*0fb0*/  @P0 IADD3 R6, PT, PT, R6, -UR7, RZ ;  /* 0x8000000706060c10 */ /* 0x000fe2000fffe0ff */
[----:B------:R-:W-:-:S03]  /*0fc0*/  @P0 VIADD R9, R9, 0x1 ;  /* 0x0000000109090836 */ /* 0x000fc60000000000 */
[----:B------:R-:W-:Y:S02]  /*0fd0*/  ISETP.GE.U32.AND P1, PT, R6, UR7, PT ;  /* 0x0000000706007c0c */ /* 0x000fe4000bf26070 */
[----:B-1----:R-:W-:-:S04]  /*0fe0*/  IADD3 R6, P0, PT, R7, UR14, RZ ;  /* 0x0000000e07067c10 */ /* 0x002fc8000ff1e0ff */
[----:B------:R-:W-:Y:S02]  /*0ff0*/  LEA.HI.X.SX32 R7, R7, UR15, 0x1, P0 ;  /* 0x0000000f07077c11 */ /* 0x000fe400080f0eff */
[----:B------:R-:W-:-:S05]  /*1000*/  ISETP.NE.AND P0, PT, R5, 0x3, PT ;  /* 0x000000030500780c */ /* 0x000fca0003f05270 */
[----:B------:R-:W-:Y:S01]  /*1010*/  @P1 VIADD R9, R9, 0x1 ;  /* 0x0000000109091836 */ /* 0x000fe20000000000 */
[----:B------:R-:W-:-:S05]  /*1020*/  @!P2 LOP3.LUT R9, RZ, UR7, RZ, 0x33, !PT ;  /* 0x00000007ff09ac12 */ /* 0x000fca000f8e33ff */
[----:B------:R0:W-:Y:S02]  /*1030*/  STG.E.U8 desc[UR12][R6.64], R9 ;  /* 0x0000000906007986 */ /* 0x0001e4000c10110c */
[----:B------:R-:W-:Y:S05]  /*1040*/  @P0 BRA `(.L_x_8) ;  /* 0xfffffff000840947 */ /* 0x000fea000383ffff */
[----:B------:R-:W-:Y:S05]  /*1050*/  EXIT ;  /* 0x000000000000794d */ /* 0x000fea0003800000 */
.L_x_9:
[----:B------:R-:W-:-:S00]  /*1060*/  BRA `(.L_x_9) ;  /* 0xfffffffc00fc7947 */ /* 0x000fc0000383ffff */
[----:B------:R-:W-:-:S00]  /*1070*/  NOP ;  /* 0x0000000000007918 */ /* 0x000fc00000000000 */
        /* <DEDUP_REMOVED lines=8> */
.L_x_10:


//--------------------- .nv.shared.reserved.0     --------------------------
	.section	.nv.shared.reserved.0,"aw",@nobits
	.weak		__nv_reservedSMEM_offset_0_alias
	.size		__nv_reservedSMEM_offset_0_alias, 0, 64
	.other		__nv_reservedSMEM_offset_0_alias,@"STO_CUDA_RESERVED_SHARED STV_DEFAULT"
__nv_reservedSMEM_offset_0_alias:
	.zero		0
	.zero		64


//--------------------- .nv.constant0._Z8rgb_blurPhS_jjj --------------------------
	.section	.nv.constant0._Z8rgb_blurPhS_jjj,"a",@progbits
	.sectionflags	@""
	.align	4
.nv.constant0._Z8rgb_blurPhS_jjj:
	.zero		924


//--------------------- SYMBOLS --------------------------

	.type		.nv.reservedSmem.offset0,@object
	.size		.nv.reservedSmem.offset0,0x4
